//
// Generated by NVIDIA NVVM Compiler
//
// Compiler Build ID: CL-36424714
// Cuda compilation tools, release 13.0, V13.0.88
// Based on NVVM 20.0.0
//

.version 9.0
.target sm_100
.address_size 64

	// .globl	_Z3MulPiS_iiiiS_

.visible .entry _Z3MulPiS_iiiiS_(
	.param .u64 .ptr .align 1 _Z3MulPiS_iiiiS__param_0,
	.param .u64 .ptr .align 1 _Z3MulPiS_iiiiS__param_1,
	.param .u32 _Z3MulPiS_iiiiS__param_2,
	.param .u32 _Z3MulPiS_iiiiS__param_3,
	.param .u32 _Z3MulPiS_iiiiS__param_4,
	.param .u32 _Z3MulPiS_iiiiS__param_5,
	.param .u64 .ptr .align 1 _Z3MulPiS_iiiiS__param_6
)
{
	.reg .pred 	%p<11>;
	.reg .b32 	%r<108>;
	.reg .b64 	%rd<40>;

	ld.param.u64 	%rd5, [_Z3MulPiS_iiiiS__param_0];
	ld.param.u64 	%rd6, [_Z3MulPiS_iiiiS__param_1];
	ld.param.u32 	%r34, [_Z3MulPiS_iiiiS__param_2];
	ld.param.u32 	%r32, [_Z3MulPiS_iiiiS__param_3];
	ld.param.u32 	%r33, [_Z3MulPiS_iiiiS__param_5];
	ld.param.u64 	%rd4, [_Z3MulPiS_iiiiS__param_6];
	cvta.to.global.u64 	%rd1, %rd6;
	cvta.to.global.u64 	%rd2, %rd5;
	mov.u32 	%r35, %tid.x;
	mov.u32 	%r36, %ctaid.x;
	mov.u32 	%r37, %ntid.x;
	mad.lo.s32 	%r1, %r36, %r37, %r35;
	mul.lo.s32 	%r38, %r33, %r34;
	setp.ge.s32 	%p1, %r1, %r38;
	@%p1 bra 	$L__BB0_14;
	rem.s32 	%r2, %r1, %r33;
	setp.lt.s32 	%p2, %r32, 1;
	mov.b32 	%r107, 0;
	@%p2 bra 	$L__BB0_13;
	div.s32 	%r42, %r1, %r33;
	mul.lo.s32 	%r3, %r42, %r32;
	and.b32  	%r4, %r32, 7;
	setp.lt.u32 	%p3, %r32, 8;
	mov.b32 	%r102, 0;
	mov.u32 	%r107, %r102;
	@%p3 bra 	$L__BB0_5;
	and.b32  	%r102, %r32, 2147483640;
	neg.s32 	%r96, %r102;
	shl.b32 	%r7, %r33, 3;
	add.s64 	%rd3, %rd2, 16;
	mov.b32 	%r107, 0;
	mul.wide.s32 	%rd11, %r33, 4;
	mov.u32 	%r94, %r3;
	mov.u32 	%r95, %r2;
$L__BB0_4:
	.pragma "nounroll";
	mul.wide.s32 	%rd7, %r94, 4;
	add.s64 	%rd8, %rd3, %rd7;
	ld.global.u32 	%r44, [%rd8+-16];
	mul.wide.s32 	%rd9, %r95, 4;
	add.s64 	%rd10, %rd1, %rd9;
	ld.global.u32 	%r45, [%rd10];
	mad.lo.s32 	%r46, %r45, %r44, %r107;
	ld.global.u32 	%r47, [%rd8+-12];
	add.s64 	%rd12, %rd10, %rd11;
	ld.global.u32 	%r48, [%rd12];
	mad.lo.s32 	%r49, %r48, %r47, %r46;
	ld.global.u32 	%r50, [%rd8+-8];
	add.s64 	%rd13, %rd12, %rd11;
	ld.global.u32 	%r51, [%rd13];
	mad.lo.s32 	%r52, %r51, %r50, %r49;
	ld.global.u32 	%r53, [%rd8+-4];
	add.s64 	%rd14, %rd13, %rd11;
	ld.global.u32 	%r54, [%rd14];
	mad.lo.s32 	%r55, %r54, %r53, %r52;
	ld.global.u32 	%r56, [%rd8];
	add.s64 	%rd15, %rd14, %rd11;
	ld.global.u32 	%r57, [%rd15];
	mad.lo.s32 	%r58, %r57, %r56, %r55;
	ld.global.u32 	%r59, [%rd8+4];
	add.s64 	%rd16, %rd15, %rd11;
	ld.global.u32 	%r60, [%rd16];
	mad.lo.s32 	%r61, %r60, %r59, %r58;
	ld.global.u32 	%r62, [%rd8+8];
	add.s64 	%rd17, %rd16, %rd11;
	ld.global.u32 	%r63, [%rd17];
	mad.lo.s32 	%r64, %r63, %r62, %r61;
	ld.global.u32 	%r65, [%rd8+12];
	add.s64 	%rd18, %rd17, %rd11;
	ld.global.u32 	%r66, [%rd18];
	mad.lo.s32 	%r107, %r66, %r65, %r64;
	add.s32 	%r96, %r96, 8;
	add.s32 	%r95, %r95, %r7;
	add.s32 	%r94, %r94, 8;
	setp.ne.s32 	%p4, %r96, 0;
	@%p4 bra 	$L__BB0_4;
$L__BB0_5:
	setp.eq.s32 	%p5, %r4, 0;
	@%p5 bra 	$L__BB0_13;
	and.b32  	%r19, %r32, 3;
	setp.lt.u32 	%p6, %r4, 4;
	@%p6 bra 	$L__BB0_8;
	add.s32 	%r68, %r102, %r3;
	mul.wide.s32 	%rd19, %r68, 4;
	add.s64 	%rd20, %rd2, %rd19;
	ld.global.u32 	%r69, [%rd20];
	mad.lo.s32 	%r70, %r102, %r33, %r2;
	mul.wide.s32 	%rd21, %r70, 4;
	add.s64 	%rd22, %rd1, %rd21;
	ld.global.u32 	%r71, [%rd22];
	mad.lo.s32 	%r72, %r71, %r69, %r107;
	ld.global.u32 	%r73, [%rd20+4];
	mul.wide.s32 	%rd23, %r33, 4;
	add.s64 	%rd24, %rd22, %rd23;
	ld.global.u32 	%r74, [%rd24];
	mad.lo.s32 	%r75, %r74, %r73, %r72;
	ld.global.u32 	%r76, [%rd20+8];
	add.s64 	%rd25, %rd24, %rd23;
	ld.global.u32 	%r77, [%rd25];
	mad.lo.s32 	%r78, %r77, %r76, %r75;
	ld.global.u32 	%r79, [%rd20+12];
	add.s64 	%rd26, %rd25, %rd23;
	ld.global.u32 	%r80, [%rd26];
	mad.lo.s32 	%r107, %r80, %r79, %r78;
	add.s32 	%r102, %r102, 4;
$L__BB0_8:
	setp.eq.s32 	%p7, %r19, 0;
	@%p7 bra 	$L__BB0_13;
	setp.eq.s32 	%p8, %r19, 1;
	@%p8 bra 	$L__BB0_11;
	add.s32 	%r82, %r102, %r3;
	mul.wide.s32 	%rd27, %r82, 4;
	add.s64 	%rd28, %rd2, %rd27;
	ld.global.u32 	%r83, [%rd28];
	mad.lo.s32 	%r84, %r102, %r33, %r2;
	mul.wide.s32 	%rd29, %r84, 4;
	add.s64 	%rd30, %rd1, %rd29;
	ld.global.u32 	%r85, [%rd30];
	mad.lo.s32 	%r86, %r85, %r83, %r107;
	ld.global.u32 	%r87, [%rd28+4];
	mul.wide.s32 	%rd31, %r33, 4;
	add.s64 	%rd32, %rd30, %rd31;
	ld.global.u32 	%r88, [%rd32];
	mad.lo.s32 	%r107, %r88, %r87, %r86;
	add.s32 	%r102, %r102, 2;
$L__BB0_11:
	and.b32  	%r89, %r32, 1;
	setp.eq.b32 	%p9, %r89, 1;
	not.pred 	%p10, %p9;
	@%p10 bra 	$L__BB0_13;
	add.s32 	%r90, %r102, %r3;
	mul.wide.s32 	%rd33, %r90, 4;
	add.s64 	%rd34, %rd2, %rd33;
	ld.global.u32 	%r91, [%rd34];
	mad.lo.s32 	%r92, %r102, %r33, %r2;
	mul.wide.s32 	%rd35, %r92, 4;
	add.s64 	%rd36, %rd1, %rd35;
	ld.global.u32 	%r93, [%rd36];
	mad.lo.s32 	%r107, %r93, %r91, %r107;
$L__BB0_13:
	cvta.to.global.u64 	%rd37, %rd4;
	mul.wide.s32 	%rd38, %r1, 4;
	add.s64 	%rd39, %rd37, %rd38;
	st.global.u32 	[%rd39], %r107;
$L__BB0_14:
	ret;

}


// ===== COMPILED SASS (sm_100) =====

	.target	sm_100

	.elftype	@"ET_EXEC"


//--------------------- .note.nv.tkinfo           --------------------------
	.section	.note.nv.tkinfo,"",@"SHT_NOTE"
	.sectionflags	@"SHF_NOTE_NV_TKINFO"
	.tkinfo
        /*0018*/ 	.word	0x00000002
        /*0030*/ 	.string	""
        /*0030*/ 	.string	"ptxas"
        /*0030*/ 	.string	"Cuda compilation tools, release 13.0, V13.0.88"
        /*0030*/ 	.string	"Build cuda_13.0.r13.0/compiler.36424714_0"
        /*0030*/ 	.string	"-arch sm_100 -m 64 "



//--------------------- .note.nv.cuinfo           --------------------------
	.section	.note.nv.cuinfo,"",@"SHT_NOTE"
	.sectionflags	@"SHF_NOTE_NV_CUINFO"
        /*0018*/ 	.short	0x0002
        /*001a*/ 	.short	0x0064
        /*001c*/ 	.short	0x0082
	.zero		2


//--------------------- .nv.info                  --------------------------
	.section	.nv.info,"",@"SHT_CUDA_INFO"
	.align	4


	//----- nvinfo : EIATTR_REGCOUNT
	.align		4
        /*0000*/ 	.byte	0x04, 0x2f
        /*0002*/ 	.short	(.L_1 - .L_0)
	.align		4
.L_0:
        /*0004*/ 	.word	index@(_Z3MulPiS_iiiiS_)
        /*0008*/ 	.word	0x00000020


	//----- nvinfo : EIATTR_FRAME_SIZE
	.align		4
.L_1:
        /*000c*/ 	.byte	0x04, 0x11
        /*000e*/ 	.short	(.L_3 - .L_2)
	.align		4
.L_2:
        /*0010*/ 	.word	index@(_Z3MulPiS_iiiiS_)
        /*0014*/ 	.word	0x00000000


	//----- nvinfo : EIATTR_MIN_STACK_SIZE
	.align		4
.L_3:
        /*0018*/ 	.byte	0x04, 0x12
        /*001a*/ 	.short	(.L_5 - .L_4)
	.align		4
.L_4:
        /*001c*/ 	.word	index@(_Z3MulPiS_iiiiS_)
        /*0020*/ 	.word	0x00000000
.L_5:


//--------------------- .nv.compat                --------------------------
	.section	.nv.compat,"",@"SHT_CUDA_COMPAT_INFO"
	.align	4
        /*0000*/ 	.byte	0x02, 0x09, 0x00, 0x00, 0x02, 0x02, 0x01, 0x00, 0x02, 0x05, 0x05, 0x00, 0x03, 0x07, 0x01, 0x01
        /*0010*/ 	.byte	0x02, 0x03, 0x00, 0x00, 0x02, 0x06, 0x01, 0x00, 0x04, 0x0b, 0x08, 0x00, 0x09, 0x00, 0x00, 0x00
        /*0020*/ 	.byte	0x00, 0x00, 0x00, 0x00


//--------------------- .nv.info._Z3MulPiS_iiiiS_ --------------------------
	.section	.nv.info._Z3MulPiS_iiiiS_,"",@"SHT_CUDA_INFO"
	.sectionflags	@""
	.align	4


	//----- nvinfo : EIATTR_CUDA_API_VERSION
	.align		4
        /*0000*/ 	.byte	0x04, 0x37
        /*0002*/ 	.short	(.L_7 - .L_6)
.L_6:
        /*0004*/ 	.word	0x00000082


	//----- nvinfo : EIATTR_KPARAM_INFO
	.align		4
.L_7:
        /*0008*/ 	.byte	0x04, 0x17
        /*000a*/ 	.short	(.L_9 - .L_8)
.L_8:
        /*000c*/ 	.word	0x00000000
        /*0010*/ 	.short	0x0006
        /*0012*/ 	.short	0x0020
        /*0014*/ 	.byte	0x00, 0xf5, 0x21, 0x00


	//----- nvinfo : EIATTR_KPARAM_INFO
	.align		4
.L_9:
        /*0018*/ 	.byte	0x04, 0x17
        /*001a*/ 	.short	(.L_11 - .L_10)
.L_10:
        /*001c*/ 	.word	0x00000000
        /*0020*/ 	.short	0x0005
        /*0022*/ 	.short	0x001c
        /*0024*/ 	.byte	0x00, 0xf0, 0x11, 0x00


	//----- nvinfo : EIATTR_KPARAM_INFO
	.align		4
.L_11:
        /*0028*/ 	.byte	0x04, 0x17
        /*002a*/ 	.short	(.L_13 - .L_12)
.L_12:
        /*002c*/ 	.word	0x00000000
        /*0030*/ 	.short	0x0004
        /*0032*/ 	.short	0x0018
        /*0034*/ 	.byte	0x00, 0xf0, 0x11, 0x00


	//----- nvinfo : EIATTR_KPARAM_INFO
	.align		4
.L_13:
        /*0038*/ 	.byte	0x04, 0x17
        /*003a*/ 	.short	(.L_15 - .L_14)
.L_14:
        /*003c*/ 	.word	0x00000000
        /*0040*/ 	.short	0x0003
        /*0042*/ 	.short	0x0014
        /*0044*/ 	.byte	0x00, 0xf0, 0x11, 0x00


	//----- nvinfo : EIATTR_KPARAM_INFO
	.align		4
.L_15:
        /*0048*/ 	.byte	0x04, 0x17
        /*004a*/ 	.short	(.L_17 - .L_16)
.L_16:
        /*004c*/ 	.word	0x00000000
        /*0050*/ 	.short	0x0002
        /*0052*/ 	.short	0x0010
        /*0054*/ 	.byte	0x00, 0xf0, 0x11, 0x00


	//----- nvinfo : EIATTR_KPARAM_INFO
	.align		4
.L_17:
        /*0058*/ 	.byte	0x04, 0x17
        /*005a*/ 	.short	(.L_19 - .L_18)
.L_18:
        /*005c*/ 	.word	0x00000000
        /*0060*/ 	.short	0x0001
        /*0062*/ 	.short	0x0008
        /*0064*/ 	.byte	0x00, 0xf5, 0x21, 0x00


	//----- nvinfo : EIATTR_KPARAM_INFO
	.align		4
.L_19:
        /*0068*/ 	.byte	0x04, 0x17
        /*006a*/ 	.short	(.L_21 - .L_20)
.L_20:
        /*006c*/ 	.word	0x00000000
        /*0070*/ 	.short	0x0000
        /*0072*/ 	.short	0x0000
        /*0074*/ 	.byte	0x00, 0xf5, 0x21, 0x00


	//----- nvinfo : EIATTR_SPARSE_MMA_MASK
	.align		4
.L_21:
        /*0078*/ 	.byte	0x03, 0x50
        /*007a*/ 	.short	0x0000


	//----- nvinfo : EIATTR_MAXREG_COUNT
	.align		4
        /*007c*/ 	.byte	0x03, 0x1b
        /*007e*/ 	.short	0x00ff


	//----- nvinfo : EIATTR_MERCURY_ISA_VERSION
	.align		4
        /*0080*/ 	.byte	0x03, 0x5f
        /*0082*/ 	.short	0x0101


	//----- nvinfo : EIATTR_VRC_CTA_INIT_COUNT
	.align		4
        /*0084*/ 	.byte	0x02, 0x4a
	.zero		1
	.zero		1


	//----- nvinfo : EIATTR_EXIT_INSTR_OFFSETS
	.align		4
        /*0088*/ 	.byte	0x04, 0x1c
        /*008a*/ 	.short	(.L_23 - .L_22)


	//   ....[0]....
.L_22:
        /*008c*/ 	.word	0x00000090


	//   ....[1]....
        /*0090*/ 	.word	0x000009e0


	//----- nvinfo : EIATTR_CBANK_PARAM_SIZE
	.align		4
.L_23:
        /*0094*/ 	.byte	0x03, 0x19
        /*0096*/ 	.short	0x0028


	//----- nvinfo : EIATTR_PARAM_CBANK
	.align		4
        /*0098*/ 	.byte	0x04, 0x0a
        /*009a*/ 	.short	(.L_25 - .L_24)
	.align		4
.L_24:
        /*009c*/ 	.word	index@(.nv.constant0._Z3MulPiS_iiiiS_)
        /*00a0*/ 	.short	0x0380
        /*00a2*/ 	.short	0x0028


	//----- nvinfo : EIATTR_SW_WAR
	.align		4
.L_25:
        /*00a4*/ 	.byte	0x04, 0x36
        /*00a6*/ 	.short	(.L_27 - .L_26)
.L_26:
        /*00a8*/ 	.word	0x00000008
.L_27:


//--------------------- .nv.callgraph             --------------------------
	.section	.nv.callgraph,"",@"SHT_CUDA_CALLGRAPH"
	.align	4
	.sectionentsize	8
	.align		4
        /*0000*/ 	.word	0x00000000
	.align		4
        /*0004*/ 	.word	0xffffffff
	.align		4
        /*0008*/ 	.word	0x00000000
	.align		4
        /*000c*/ 	.word	0xfffffffe
	.align		4
        /*0010*/ 	.word	0x00000000
	.align		4
        /*0014*/ 	.word	0xfffffffd
	.align		4
        /*0018*/ 	.word	0x00000000
	.align		4
        /*001c*/ 	.word	0xfffffffc


//--------------------- .text._Z3MulPiS_iiiiS_    --------------------------
	.section	.text._Z3MulPiS_iiiiS_,"ax",@progbits
	.align	128
        .global         _Z3MulPiS_iiiiS_
        .type           _Z3MulPiS_iiiiS_,@function
        .size           _Z3MulPiS_iiiiS_,(.L_x_5 - _Z3MulPiS_iiiiS_)
        .other          _Z3MulPiS_iiiiS_,@"STO_CUDA_ENTRY STV_DEFAULT"
_Z3MulPiS_iiiiS_:
.text._Z3MulPiS_iiiiS_:
[----:B------:R-:W-:Y:S01]  /*0000*/  LDC R1, c[0x0][0x37c] ;  /* 0x0000df00ff017b82 */ /* 0x000fe20000000800 */
[----:B------:R-:W0:Y:S07]  /*0010*/  S2R R0, SR_TID.X ;  /* 0x0000000000007919 */ /* 0x000e2e0000002100 */
[----:B------:R-:W0:Y:S01]  /*0020*/  S2UR UR4, SR_CTAID.X ;  /* 0x00000000000479c3 */ /* 0x000e220000002500 */
[----:B------:R-:W1:Y:S07]  /*0030*/  LDCU UR5, c[0x0][0x390] ;  /* 0x00007200ff0577ac */ /* 0x000e6e0008000800 */
[----:B------:R-:W0:Y:S08]  /*0040*/  LDC R3, c[0x0][0x360] ;  /* 0x0000d800ff037b82 */ /* 0x000e300000000800 */
[----:B------:R-:W1:Y:S01]  /*0050*/  LDC R15, c[0x0][0x39c] ;  /* 0x0000e700ff0f7b82 */ /* 0x000e620000000800 */
[----:B0-----:R-:W-:-:S02]  /*0060*/  IMAD R0, R3, UR4, R0 ;  /* 0x0000000403007c24 */ /* 0x001fc4000f8e0200 */
[----:B-1----:R-:W-:-:S05]  /*0070*/  IMAD R3, R15, UR5, RZ ;  /* 0x000000050f037c24 */ /* 0x002fca000f8e02ff */
[----:B------:R-:W-:-:S13]  /*0080*/  ISETP.GE.AND P0, PT, R0, R3, PT ;  /* 0x000000030000720c */ /* 0x000fda0003f06270 */
[----:B------:R-:W-:Y:S05]  /*0090*/  @P0 EXIT ;  /* 0x000000000000094d */ /* 0x000fea0003800000 */
[----:B------:R-:W-:Y:S01]  /*00a0*/  IABS R7, R15 ;  /* 0x0000000f00077213 */ /* 0x000fe20000000000 */
[----:B------:R-:W0:Y:S01]  /*00b0*/  LDC R14, c[0x0][0x394] ;  /* 0x0000e500ff0e7b82 */ /* 0x000e220000000800 */
[----:B------:R-:W-:Y:S01]  /*00c0*/  ISETP.GE.AND P2, PT, R0, RZ, PT ;  /* 0x000000ff0000720c */ /* 0x000fe20003f46270 */
[----:B------:R-:W1:Y:S01]  /*00d0*/  LDCU.64 UR6, c[0x0][0x358] ;  /* 0x00006b00ff0677ac */ /* 0x000e620008000a00 */
[----:B------:R-:W2:Y:S01]  /*00e0*/  I2F.RP R4, R7 ;  /* 0x0000000700047306 */ /* 0x000ea20000209400 */
[----:B------:R-:W-:-:S07]  /*00f0*/  MOV R25, RZ ;  /* 0x000000ff00197202 */ /* 0x000fce0000000f00 */
[----:B--2---:R-:W2:Y:S01]  /*0100*/  MUFU.RCP R4, R4 ;  /* 0x0000000400047308 */ /* 0x004ea20000001000 */
[----:B0-----:R-:W-:Y:S02]  /*0110*/  ISETP.GE.AND P3, PT, R14, 0x1, PT ;  /* 0x000000010e00780c */ /* 0x001fe40003f66270 */
[----:B--2---:R-:W-:-:S05]  /*0120*/  IADD3 R2, PT, PT, R4, 0xffffffe, RZ ;  /* 0x0ffffffe04027810 */ /* 0x004fca0007ffe0ff */
[----:B------:R0:W2:Y:S02]  /*0130*/  F2I.FTZ.U32.TRUNC.NTZ R3, R2 ;  /* 0x0000000200037305 */ /* 0x0000a4000021f000 */
[----:B0-----:R-:W-:Y:S01]  /*0140*/  HFMA2 R2, -RZ, RZ, 0, 0 ;  /* 0x00000000ff027431 */ /* 0x001fe200000001ff */
[----:B--2---:R-:W-:-:S05]  /*0150*/  IADD3 R6, PT, PT, RZ, -R3, RZ ;  /* 0x80000003ff067210 */ /* 0x004fca0007ffe0ff */
[----:B------:R-:W-:Y:S01]  /*0160*/  IMAD R5, R6, R7, RZ ;  /* 0x0000000706057224 */ /* 0x000fe200078e02ff */
[----:B------:R-:W-:-:S03]  /*0170*/  IABS R6, R0 ;  /* 0x0000000000067213 */ /* 0x000fc60000000000 */
[----:B------:R-:W-:-:S06]  /*0180*/  IMAD.HI.U32 R3, R3, R5, R2 ;  /* 0x0000000503037227 */ /* 0x000fcc00078e0002 */
[----:B------:R-:W-:-:S05]  /*0190*/  IMAD.HI.U32 R3, R3, R6, RZ ;  /* 0x0000000603037227 */ /* 0x000fca00078e00ff */
[----:B------:R-:W-:-:S05]  /*01a0*/  IADD3 R4, PT, PT, -R3, RZ, RZ ;  /* 0x000000ff03047210 */ /* 0x000fca0007ffe1ff */
[----:B------:R-:W-:-:S05]  /*01b0*/  IMAD R4, R7, R4, R6 ;  /* 0x0000000407047224 */ /* 0x000fca00078e0206 */
[----:B------:R-:W-:-:S13]  /*01c0*/  ISETP.GT.U32.AND P0, PT, R7, R4, PT ;  /* 0x000000040700720c */ /* 0x000fda0003f04070 */
[----:B------:R-:W-:-:S04]  /*01d0*/  @!P0 IADD3 R4, PT, PT, R4, -R7, RZ ;  /* 0x8000000704048210 */ /* 0x000fc80007ffe0ff */
[----:B------:R-:W-:Y:S01]  /*01e0*/  ISETP.GT.U32.AND P1, PT, R7, R4, PT ;  /* 0x000000040700720c */ /* 0x000fe20003f24070 */
[----:B------:R-:W-:-:S05]  /*01f0*/  IMAD.IADD R5, R4, 0x1, -R7 ;  /* 0x0000000104057824 */ /* 0x000fca00078e0a07 */
[----:B------:R-:W-:-:S04]  /*0200*/  SEL R5, R5, R4, !P1 ;  /* 0x0000000405057207 */ /* 0x000fc80004800000 */
[----:B------:R-:W-:Y:S01]  /*0210*/  @!P2 IADD3 R5, PT, PT, -R5, RZ, RZ ;  /* 0x000000ff0505a210 */ /* 0x000fe20007ffe1ff */
[----:B-1----:R-:W-:Y:S06]  /*0220*/  @!P3 BRA `(.L_x_0) ;  /* 0x0000000400e0b947 */ /* 0x002fec0003800000 */
[----:B------:R-:W-:Y:S02]  /*0230*/  ISETP.GE.U32.AND P1, PT, R4, R7, PT ;  /* 0x000000070400720c */ /* 0x000fe40003f26070 */
[-C--:B------:R-:W-:Y:S02]  /*0240*/  LOP3.LUT R2, R0, R15.reuse, RZ, 0x3c, !PT ;  /* 0x0000000f00027212 */ /* 0x080fe400078e3cff */
[----:B------:R-:W-:Y:S02]  /*0250*/  @!P0 IADD3 R3, PT, PT, R3, 0x1, RZ ;  /* 0x0000000103038810 */ /* 0x000fe40007ffe0ff */
[----:B------:R-:W-:Y:S02]  /*0260*/  ISETP.GE.AND P2, PT, R2, RZ, PT ;  /* 0x000000ff0200720c */ /* 0x000fe40003f46270 */
[----:B------:R-:W-:Y:S02]  /*0270*/  ISETP.NE.AND P0, PT, R15, RZ, PT ;  /* 0x000000ff0f00720c */ /* 0x000fe40003f05270 */
[----:B------:R-:W-:-:S02]  /*0280*/  LOP3.LUT R18, RZ, R15, RZ, 0x33, !PT ;  /* 0x0000000fff127212 */ /* 0x000fc400078e33ff */
[C---:B------:R-:W-:Y:S02]  /*0290*/  LOP3.LUT R26, R14.reuse, 0x7, RZ, 0xc0, !PT ;  /* 0x000000070e1a7812 */ /* 0x040fe400078ec0ff */
[----:B------:R-:W-:Y:S02]  /*02a0*/  @P1 IADD3 R3, PT, PT, R3, 0x1, RZ ;  /* 0x0000000103031810 */ /* 0x000fe40007ffe0ff */
[----:B------:R-:W-:Y:S02]  /*02b0*/  ISETP.GE.U32.AND P1, PT, R14, 0x8, PT ;  /* 0x000000080e00780c */ /* 0x000fe40003f26070 */
[----:B------:R-:W-:Y:S01]  /*02c0*/  MOV R17, RZ ;  /* 0x000000ff00117202 */ /* 0x000fe20000000f00 */
[----:B------:R-:W-:Y:S01]  /*02d0*/  @!P2 IMAD.MOV R3, RZ, RZ, -R3 ;  /* 0x000000ffff03a224 */ /* 0x000fe200078e0a03 */
[----:B------:R-:W-:Y:S02]  /*02e0*/  ISETP.NE.AND P2, PT, R26, RZ, PT ;  /* 0x000000ff1a00720c */ /* 0x000fe40003f45270 */
[----:B------:R-:W-:-:S02]  /*02f0*/  MOV R25, RZ ;  /* 0x000000ff00197202 */ /* 0x000fc40000000f00 */
[C---:B------:R-:W-:Y:S02]  /*0300*/  SEL R3, R18.reuse, R3, !P0 ;  /* 0x0000000312037207 */ /* 0x040fe40004000000 */
[----:B------:R-:W-:-:S03]  /*0310*/  SEL R18, R18, R5, !P0 ;  /* 0x0000000512127207 */ /* 0x000fc60004000000 */
[----:B------:R-:W-:Y:S01]  /*0320*/  IMAD R20, R3, R14, RZ ;  /* 0x0000000e03147224 */ /* 0x000fe200078e02ff */
[----:B------:R-:W-:Y:S06]  /*0330*/  @!P1 BRA `(.L_x_1) ;  /* 0x0000000000c49947 */ /* 0x000fec0003800000 */
[----:B------:R-:W0:Y:S01]  /*0340*/  LDCU.64 UR4, c[0x0][0x380] ;  /* 0x00007000ff0477ac */ /* 0x000e220008000a00 */
[----:B------:R-:W-:Y:S01]  /*0350*/  LOP3.LUT R17, R14, 0x7ffffff8, RZ, 0xc0, !PT ;  /* 0x7ffffff80e117812 */ /* 0x000fe200078ec0ff */
[----:B------:R-:W-:Y:S01]  /*0360*/  HFMA2 R25, -RZ, RZ, 0, 0 ;  /* 0x00000000ff197431 */ /* 0x000fe200000001ff */
[----:B------:R-:W-:Y:S01]  /*0370*/  MOV R16, R20 ;  /* 0x0000001400107202 */ /* 0x000fe20000000f00 */
[----:B------:R-:W-:Y:S01]  /*0380*/  IMAD.MOV.U32 R22, RZ, RZ, R18 ;  /* 0x000000ffff167224 */ /* 0x000fe200078e0012 */
[----:B------:R-:W-:Y:S01]  /*0390*/  IADD3 R19, PT, PT, -R17, RZ, RZ ;  /* 0x000000ff11137210 */ /* 0x000fe20007ffe1ff */
[----:B0-----:R-:W-:-:S04]  /*03a0*/  UIADD3 UR4, UP0, UPT, UR4, 0x10, URZ ;  /* 0x0000001004047890 */ /* 0x001fc8000ff1e0ff */
[----:B------:R-:W-:-:S12]  /*03b0*/  UIADD3.X UR5, UPT, UPT, URZ, UR5, URZ, UP0, !UPT ;  /* 0x00000005ff057290 */ /* 0x000fd800087fe4ff */
.L_x_2:
[----:B------:R-:W0:Y:S01]  /*03c0*/  LDC.64 R12, c[0x0][0x388] ;  /* 0x0000e200ff0c7b82 */ /* 0x000e220000000a00 */
[----:B------:R-:W-:Y:S02]  /*03d0*/  MOV R2, UR4 ;  /* 0x0000000400027c02 */ /* 0x000fe40008000f00 */
[----:B------:R-:W-:-:S03]  /*03e0*/  MOV R3, UR5 ;  /* 0x0000000500037c02 */ /* 0x000fc60008000f00 */
[----:B------:R-:W-:-:S05]  /*03f0*/  IMAD.WIDE R2, R16, 0x4, R2 ;  /* 0x0000000410027825 */ /* 0x000fca00078e0202 */
[----:B------:R-:W2:Y:S04]  /*0400*/  LDG.E R21, desc[UR6][R2.64+-0x10] ;  /* 0xfffff00602157981 */ /* 0x000ea8000c1e1900 */
[----:B------:R-:W3:Y:S04]  /*0410*/  LDG.E R23, desc[UR6][R2.64+-0xc] ;  /* 0xfffff40602177981 */ /* 0x000ee8000c1e1900 */
[----:B------:R-:W4:Y:S01]  /*0420*/  LDG.E R28, desc[UR6][R2.64+-0x8] ;  /* 0xfffff806021c7981 */ /* 0x000f22000c1e1900 */
[----:B0-----:R-:W-:-:S05]  /*0430*/  IMAD.WIDE R12, R22, 0x4, R12 ;  /* 0x00000004160c7825 */ /* 0x001fca00078e020c */
[----:B------:R0:W2:Y:S01]  /*0440*/  LDG.E R24, desc[UR6][R12.64] ;  /* 0x000000060c187981 */ /* 0x0000a2000c1e1900 */
[----:B------:R-:W-:-:S04]  /*0450*/  IMAD.WIDE R10, R15, 0x4, R12 ;  /* 0x000000040f0a7825 */ /* 0x000fc800078e020c */
[C---:B------:R-:W-:Y:S02]  /*0460*/  IMAD.WIDE R4, R15.reuse, 0x4, R10 ;  /* 0x000000040f047825 */ /* 0x040fe400078e020a */
[----:B------:R-:W3:Y:S02]  /*0470*/  LDG.E R10, desc[UR6][R10.64] ;  /* 0x000000060a0a7981 */ /* 0x000ee4000c1e1900 */
[C---:B------:R-:W-:Y:S02]  /*0480*/  IMAD.WIDE R6, R15.reuse, 0x4, R4 ;  /* 0x000000040f067825 */ /* 0x040fe400078e0204 */
[----:B------:R1:W4:Y:S02]  /*0490*/  LDG.E R27, desc[UR6][R4.64] ;  /* 0x00000006041b7981 */ /* 0x000324000c1e1900 */
[C---:B------:R-:W-:Y:S02]  /*04a0*/  IMAD.WIDE R8, R15.reuse, 0x4, R6 ;  /* 0x000000040f087825 */ /* 0x040fe400078e0206 */
[----:B------:R-:W5:Y:S02]  /*04b0*/  LDG.E R6, desc[UR6][R6.64] ;  /* 0x0000000606067981 */ /* 0x000f64000c1e1900 */
[----:B0-----:R-:W-:-:S02]  /*04c0*/  IMAD.WIDE R12, R15, 0x4, R8 ;  /* 0x000000040f0c7825 */ /* 0x001fc400078e0208 */
[----:B------:R-:W5:Y:S04]  /*04d0*/  LDG.E R29, desc[UR6][R8.64] ;  /* 0x00000006081d7981 */ /* 0x000f68000c1e1900 */
[----:B------:R-:W5:Y:S04]  /*04e0*/  LDG.E R11, desc[UR6][R12.64] ;  /* 0x000000060c0b7981 */ /* 0x000f68000c1e1900 */
[----:B------:R-:W5:Y:S04]  /*04f0*/  LDG.E R7, desc[UR6][R2.64+-0x4] ;  /* 0xfffffc0602077981 */ /* 0x000f68000c1e1900 */
[----:B------:R-:W5:Y:S04]  /*0500*/  LDG.E R8, desc[UR6][R2.64] ;  /* 0x0000000602087981 */ /* 0x000f68000c1e1900 */
[----:B------:R-:W5:Y:S01]  /*0510*/  LDG.E R9, desc[UR6][R2.64+0x8] ;  /* 0x0000080602097981 */ /* 0x000f62000c1e1900 */
[----:B--2---:R-:W-:-:S02]  /*0520*/  IMAD R21, R21, R24, R25 ;  /* 0x0000001815157224 */ /* 0x004fc400078e0219 */
[C---:B------:R-:W-:Y:S02]  /*0530*/  IMAD.WIDE R24, R15.reuse, 0x4, R12 ;  /* 0x000000040f187825 */ /* 0x040fe400078e020c */
[----:B------:R-:W2:Y:S02]  /*0540*/  LDG.E R12, desc[UR6][R2.64+0x4] ;  /* 0x00000406020c7981 */ /* 0x000ea4000c1e1900 */
[----:B-1----:R-:W-:Y:S02]  /*0550*/  IMAD.WIDE R4, R15, 0x4, R24 ;  /* 0x000000040f047825 */ /* 0x002fe400078e0218 */
[----:B------:R0:W2:Y:S04]  /*0560*/  LDG.E R13, desc[UR6][R2.64+0xc] ;  /* 0x00000c06020d7981 */ /* 0x0000a8000c1e1900 */
[----:B------:R-:W2:Y:S04]  /*0570*/  LDG.E R4, desc[UR6][R4.64] ;  /* 0x0000000604047981 */ /* 0x000ea8000c1e1900 */
[----:B------:R-:W0:Y:S01]  /*0580*/  LDG.E R2, desc[UR6][R24.64] ;  /* 0x0000000618027981 */ /* 0x000e22000c1e1900 */
[----:B---3--:R-:W-:Y:S01]  /*0590*/  IMAD R10, R23, R10, R21 ;  /* 0x0000000a170a7224 */ /* 0x008fe200078e0215 */
[----:B------:R-:W-:-:S03]  /*05a0*/  IADD3 R19, PT, PT, R19, 0x8, RZ ;  /* 0x0000000813137810 */ /* 0x000fc60007ffe0ff */
[----:B----4-:R-:W-:Y:S01]  /*05b0*/  IMAD R10, R28, R27, R10 ;  /* 0x0000001b1c0a7224 */ /* 0x010fe200078e020a */
[----:B------:R-:W-:-:S03]  /*05c0*/  ISETP.NE.AND P0, PT, R19, RZ, PT ;  /* 0x000000ff1300720c */ /* 0x000fc60003f05270 */
[----:B-----5:R-:W-:-:S04]  /*05d0*/  IMAD R6, R7, R6, R10 ;  /* 0x0000000607067224 */ /* 0x020fc800078e020a */
[----:B------:R-:W-:Y:S01]  /*05e0*/  IMAD R6, R8, R29, R6 ;  /* 0x0000001d08067224 */ /* 0x000fe200078e0206 */
[----:B------:R-:W-:Y:S01]  /*05f0*/  LEA R22, R15, R22, 0x3 ;  /* 0x000000160f167211 */ /* 0x000fe200078e18ff */
[----:B------:R-:W-:Y:S02]  /*0600*/  VIADD R16, R16, 0x8 ;  /* 0x0000000810107836 */ /* 0x000fe40000000000 */
[----:B--2---:R-:W-:-:S04]  /*0610*/  IMAD R6, R12, R11, R6 ;  /* 0x0000000b0c067224 */ /* 0x004fc800078e0206 */
[----:B0-----:R-:W-:-:S04]  /*0620*/  IMAD R2, R9, R2, R6 ;  /* 0x0000000209027224 */ /* 0x001fc800078e0206 */
[----:B------:R-:W-:Y:S01]  /*0630*/  IMAD R25, R13, R4, R2 ;  /* 0x000000040d197224 */ /* 0x000fe200078e0202 */
[----:B------:R-:W-:Y:S06]  /*0640*/  @P0 BRA `(.L_x_2) ;  /* 0xfffffffc005c0947 */ /* 0x000fec000383ffff */
.L_x_1:
[----:B------:R-:W-:Y:S05]  /*0650*/  @!P2 BRA `(.L_x_0) ;  /* 0x0000000000d4a947 */ /* 0x000fea0003800000 */
[----:B------:R-:W-:Y:S02]  /*0660*/  ISETP.GE.U32.AND P0, PT, R26, 0x4, PT ;  /* 0x000000041a00780c */ /* 0x000fe40003f06070 */
[----:B------:R-:W-:-:S04]  /*0670*/  LOP3.LUT R13, R14, 0x3, RZ, 0xc0, !PT ;  /* 0x000000030e0d7812 */ /* 0x000fc800078ec0ff */
[----:B------:R-:W-:-:S07]  /*0680*/  ISETP.NE.AND P1, PT, R13, RZ, PT ;  /* 0x000000ff0d00720c */ /* 0x000fce0003f25270 */
[----:B------:R-:W-:Y:S06]  /*0690*/  @!P0 BRA `(.L_x_3) ;  /* 0x0000000000588947 */ /* 0x000fec0003800000 */
[----:B------:R-:W0:Y:S01]  /*06a0*/  LDC.64 R8, c[0x0][0x388] ;  /* 0x0000e200ff087b82 */ /* 0x000e220000000a00 */
[----:B------:R-:W-:Y:S01]  /*06b0*/  IMAD R7, R17, R15, R18 ;  /* 0x0000000f11077224 */ /* 0x000fe200078e0212 */
[----:B------:R-:W-:-:S06]  /*06c0*/  IADD3 R5, PT, PT, R20, R17, RZ ;  /* 0x0000001114057210 */ /* 0x000fcc0007ffe0ff */
[----:B------:R-:W1:Y:S01]  /*06d0*/  LDC.64 R2, c[0x0][0x380] ;  /* 0x0000e000ff027b82 */ /* 0x000e620000000a00 */
[----:B0-----:R-:W-:-:S04]  /*06e0*/  IMAD.WIDE R8, R7, 0x4, R8 ;  /* 0x0000000407087825 */ /* 0x001fc800078e0208 */
[----:B------:R-:W-:Y:S02]  /*06f0*/  IMAD.WIDE R10, R15, 0x4, R8 ;  /* 0x000000040f0a7825 */ /* 0x000fe400078e0208 */
[----:B------:R-:W2:Y:S02]  /*0700*/  LDG.E R8, desc[UR6][R8.64] ;  /* 0x0000000608087981 */ /* 0x000ea4000c1e1900 */
[----:B-1----:R-:W-:-:S04]  /*0710*/  IMAD.WIDE R2, R5, 0x4, R2 ;  /* 0x0000000405027825 */ /* 0x002fc800078e0202 */
[C---:B------:R-:W-:Y:S01]  /*0720*/  IMAD.WIDE R4, R15.reuse, 0x4, R10 ;  /* 0x000000040f047825 */ /* 0x040fe200078e020a */
[----:B------:R-:W2:Y:S04]  /*0730*/  LDG.E R12, desc[UR6][R2.64] ;  /* 0x00000006020c7981 */ /* 0x000ea8000c1e1900 */
[----:B------:R-:W3:Y:S01]  /*0740*/  LDG.E R10, desc[UR6][R10.64] ;  /* 0x000000060a0a7981 */ /* 0x000ee2000c1e1900 */
[----:B------:R-:W-:-:S03]  /*0750*/  IMAD.WIDE R6, R15, 0x4, R4 ;  /* 0x000000040f067825 */ /* 0x000fc600078e0204 */
[----:B------:R-:W3:Y:S04]  /*0760*/  LDG.E R19, desc[UR6][R2.64+0x4] ;  /* 0x0000040602137981 */ /* 0x000ee8000c1e1900 */
[----:B------:R-:W4:Y:S04]  /*0770*/  LDG.E R16, desc[UR6][R4.64] ;  /* 0x0000000604107981 */ /* 0x000f28000c1e1900 */
[----:B------:R-:W4:Y:S04]  /*0780*/  LDG.E R21, desc[UR6][R2.64+0x8] ;  /* 0x0000080602157981 */ /* 0x000f28000c1e1900 */
[----:B------:R-:W5:Y:S04]  /*0790*/  LDG.E R23, desc[UR6][R2.64+0xc] ;  /* 0x00000c0602177981 */ /* 0x000f68000c1e1900 */
[----:B------:R-:W5:Y:S01]  /*07a0*/  LDG.E R6, desc[UR6][R6.64] ;  /* 0x0000000606067981 */ /* 0x000f62000c1e1900 */
[----:B------:R-:W-:Y:S01]  /*07b0*/  IADD3 R17, PT, PT, R17, 0x4, RZ ;  /* 0x0000000411117810 */ /* 0x000fe20007ffe0ff */
[----:B--2---:R-:W-:-:S04]  /*07c0*/  IMAD R12, R12, R8, R25 ;  /* 0x000000080c0c7224 */ /* 0x004fc800078e0219 */
[----:B---3--:R-:W-:-:S04]  /*07d0*/  IMAD R12, R19, R10, R12 ;  /* 0x0000000a130c7224 */ /* 0x008fc800078e020c */
[----:B----4-:R-:W-:-:S04]  /*07e0*/  IMAD R12, R21, R16, R12 ;  /* 0x00000010150c7224 */ /* 0x010fc800078e020c */
[----:B-----5:R-:W-:-:S07]  /*07f0*/  IMAD R25, R23, R6, R12 ;  /* 0x0000000617197224 */ /* 0x020fce00078e020c */
.L_x_3:
[----:B------:R-:W-:Y:S05]  /*0800*/  @!P1 BRA `(.L_x_0) ;  /* 0x0000000000689947 */ /* 0x000fea0003800000 */
[----:B------:R-:W0:Y:S01]  /*0810*/  LDC.64 R8, c[0x0][0x388] ;  /* 0x0000e200ff087b82 */ /* 0x000e220000000a00 */
[----:B------:R-:W-:Y:S02]  /*0820*/  ISETP.NE.AND P0, PT, R13, 0x1, PT ;  /* 0x000000010d00780c */ /* 0x000fe40003f05270 */
[----:B------:R-:W-:-:S04]  /*0830*/  LOP3.LUT R14, R14, 0x1, RZ, 0xc0, !PT ;  /* 0x000000010e0e7812 */ /* 0x000fc800078ec0ff */
[----:B------:R-:W-:Y:S01]  /*0840*/  ISETP.NE.U32.AND P1, PT, R14, 0x1, PT ;  /* 0x000000010e00780c */ /* 0x000fe20003f25070 */
[----:B------:R-:W1:Y:S06]  /*0850*/  LDC.64 R6, c[0x0][0x380] ;  /* 0x0000e000ff067b82 */ /* 0x000e6c0000000a00 */
[C---:B------:R-:W-:Y:S01]  /*0860*/  @P0 IMAD R13, R17.reuse, R15, R18 ;  /* 0x0000000f110d0224 */ /* 0x040fe200078e0212 */
[----:B------:R-:W-:Y:S01]  /*0870*/  @P0 IADD3 R11, PT, PT, R20, R17, RZ ;  /* 0x00000011140b0210 */ /* 0x000fe20007ffe0ff */
[----:B------:R-:W2:Y:S01]  /*0880*/  LDC.64 R4, c[0x0][0x380] ;  /* 0x0000e000ff047b82 */ /* 0x000ea20000000a00 */
[----:B------:R-:W-:-:S07]  /*0890*/  @P0 IADD3 R17, PT, PT, R17, 0x2, RZ ;  /* 0x0000000211110810 */ /* 0x000fce0007ffe0ff */
[----:B------:R-:W3:Y:S01]  /*08a0*/  LDC.64 R2, c[0x0][0x388] ;  /* 0x0000e200ff027b82 */ /* 0x000ee20000000a00 */
[----:B0-----:R-:W-:Y:S01]  /*08b0*/  @P0 IMAD.WIDE R8, R13, 0x4, R8 ;  /* 0x000000040d080825 */ /* 0x001fe200078e0208 */
[----:B------:R-:W-:-:S03]  /*08c0*/  @!P1 IADD3 R13, PT, PT, R20, R17, RZ ;  /* 0x00000011140d9210 */ /* 0x000fc60007ffe0ff */
[----:B------:R-:W-:Y:S01]  /*08d0*/  @!P1 IMAD R17, R17, R15, R18 ;  /* 0x0000000f11119224 */ /* 0x000fe200078e0212 */
[----:B------:R-:W4:Y:S01]  /*08e0*/  @P0 LDG.E R14, desc[UR6][R8.64] ;  /* 0x00000006080e0981 */ /* 0x000f22000c1e1900 */
[----:B-1----:R-:W-:-:S04]  /*08f0*/  @P0 IMAD.WIDE R6, R11, 0x4, R6 ;  /* 0x000000040b060825 */ /* 0x002fc800078e0206 */
[----:B------:R-:W-:Y:S01]  /*0900*/  @P0 IMAD.WIDE R10, R15, 0x4, R8 ;  /* 0x000000040f0a0825 */ /* 0x000fe200078e0208 */
[----:B------:R-:W4:Y:S03]  /*0910*/  @P0 LDG.E R12, desc[UR6][R6.64] ;  /* 0x00000006060c0981 */ /* 0x000f26000c1e1900 */
[----:B--2---:R-:W-:Y:S01]  /*0920*/  @!P1 IMAD.WIDE R4, R13, 0x4, R4 ;  /* 0x000000040d049825 */ /* 0x004fe200078e0204 */
[----:B------:R-:W2:Y:S04]  /*0930*/  @P0 LDG.E R15, desc[UR6][R6.64+0x4] ;  /* 0x00000406060f0981 */ /* 0x000ea8000c1e1900 */
[----:B------:R-:W2:Y:S01]  /*0940*/  @P0 LDG.E R10, desc[UR6][R10.64] ;  /* 0x000000060a0a0981 */ /* 0x000ea2000c1e1900 */
[----:B---3--:R-:W-:-:S03]  /*0950*/  @!P1 IMAD.WIDE R2, R17, 0x4, R2 ;  /* 0x0000000411029825 */ /* 0x008fc600078e0202 */
[----:B------:R-:W3:Y:S04]  /*0960*/  @!P1 LDG.E R4, desc[UR6][R4.64] ;  /* 0x0000000604049981 */ /* 0x000ee8000c1e1900 */
[----:B------:R-:W3:Y:S01]  /*0970*/  @!P1 LDG.E R2, desc[UR6][R2.64] ;  /* 0x0000000602029981 */ /* 0x000ee2000c1e1900 */
[----:B----4-:R-:W-:-:S04]  /*0980*/  @P0 IMAD R12, R12, R14, R25 ;  /* 0x0000000e0c0c0224 */ /* 0x010fc800078e0219 */
[----:B--2---:R-:W-:-:S04]  /*0990*/  @P0 IMAD R25, R15, R10, R12 ;  /* 0x0000000a0f190224 */ /* 0x004fc800078e020c */
[----:B---3--:R-:W-:-:S07]  /*09a0*/  @!P1 IMAD R25, R4, R2, R25 ;  /* 0x0000000204199224 */ /* 0x008fce00078e0219 */
.L_x_0:
[----:B------:R-:W0:Y:S02]  /*09b0*/  LDC.64 R2, c[0x0][0x3a0] ;  /* 0x0000e800ff027b82 */ /* 0x000e240000000a00 */
[----:B0-----:R-:W-:-:S05]  /*09c0*/  IMAD.WIDE R2, R0, 0x4, R2 ;  /* 0x0000000400027825 */ /* 0x001fca00078e0202 */
[----:B------:R-:W-:Y:S01]  /*09d0*/  STG.E desc[UR6][R2.64], R25 ;  /* 0x0000001902007986 */ /* 0x000fe2000c101906 */
[----:B------:R-:W-:Y:S05]  /*09e0*/  EXIT ;  /* 0x000000000000794d */ /* 0x000fea0003800000 */
.L_x_4:
[----:B------:R-:W-:-:S00]  /*09f0*/  BRA `(.L_x_4) ;  /* 0xfffffffc00fc7947 */ /* 0x000fc0000383ffff */
[----:B------:R-:W-:-:S00]  /*0a00*/  NOP ;  /* 0x0000000000007918 */ /* 0x000fc00000000000 */
[----:B------:R-:W-:-:S00]  /*0a10*/  NOP ;  /* 0x0000000000007918 */ /* 0x000fc00000000000 */
[----:B------:R-:W-:-:S00]  /*0a20*/  NOP ;  /* 0x0000000000007918 */ /* 0x000fc00000000000 */
[----:B------:R-:W-:-:S00]  /*0a30*/  NOP ;  /* 0x0000000000007918 */ /* 0x000fc00000000000 */
[----:B------:R-:W-:-:S00]  /*0a40*/  NOP ;  /* 0x0000000000007918 */ /* 0x000fc00000000000 */
[----:B------:R-:W-:-:S00]  /*0a50*/  NOP ;  /* 0x0000000000007918 */ /* 0x000fc00000000000 */
[----:B------:R-:W-:-:S00]  /*0a60*/  NOP ;  /* 0x0000000000007918 */ /* 0x000fc00000000000 */
[----:B------:R-:W-:-:S00]  /*0a70*/  NOP ;  /* 0x0000000000007918 */ /* 0x000fc00000000000 */
.L_x_5:


//--------------------- .nv.shared.reserved.0     --------------------------
	.section	.nv.shared.reserved.0,"aw",@nobits
	.weak		__nv_reservedSMEM_offset_0_alias
	.size		__nv_reservedSMEM_offset_0_alias, 0, 64
	.other		__nv_reservedSMEM_offset_0_alias,@"STO_CUDA_RESERVED_SHARED STV_DEFAULT"
__nv_reservedSMEM_offset_0_alias:
	.zero		0
	.zero		64


//--------------------- .nv.constant0._Z3MulPiS_iiiiS_ --------------------------
	.section	.nv.constant0._Z3MulPiS_iiiiS_,"a",@progbits
	.sectionflags	@""
	.align	4
.nv.constant0._Z3MulPiS_iiiiS_:
	.zero		936


//--------------------- SYMBOLS --------------------------

	.type		.nv.reservedSmem.offset0,@object
	.size		.nv.reservedSmem.offset0,0x4
